//
// Generated by NVIDIA NVVM Compiler
//
// Compiler Build ID: CL-36424714
// Cuda compilation tools, release 13.0, V13.0.88
// Based on NVVM 20.0.0
//

.version 9.0
.target sm_100
.address_size 64

	// .globl	_Z6reducePiS_
.extern .shared .align 16 .b8 sdata[];

.visible .entry _Z6reducePiS_(
	.param .u64 .ptr .align 1 _Z6reducePiS__param_0,
	.param .u64 .ptr .align 1 _Z6reducePiS__param_1
)
{
	.reg .pred 	%p<5>;
	.reg .b32 	%r<21>;
	.reg .b64 	%rd<9>;

	ld.param.u64 	%rd1, [_Z6reducePiS__param_0];
	ld.param.u64 	%rd2, [_Z6reducePiS__param_1];
	cvta.to.global.u64 	%rd3, %rd2;
	mov.u32 	%r1, %tid.x;
	mov.u32 	%r2, %ntid.x;
	mov.u32 	%r3, %ctaid.x;
	mad.lo.s32 	%r7, %r2, %r3, %r1;
	mul.wide.s32 	%rd4, %r7, 4;
	add.s64 	%rd5, %rd3, %rd4;
	ld.global.u32 	%r8, [%rd5];
	shl.b32 	%r9, %r1, 2;
	mov.u32 	%r10, sdata;
	add.s32 	%r4, %r10, %r9;
	st.shared.u32 	[%r4], %r8;
	bar.sync 	0;
	setp.lt.u32 	%p1, %r2, 2;
	@%p1 bra 	$L__BB0_5;
	mov.b32 	%r20, 1;
$L__BB0_2:
	shl.b32 	%r6, %r20, 1;
	add.s32 	%r12, %r6, -1;
	and.b32  	%r13, %r12, %r1;
	setp.ne.s32 	%p2, %r13, 0;
	@%p2 bra 	$L__BB0_4;
	shl.b32 	%r14, %r20, 2;
	add.s32 	%r15, %r4, %r14;
	ld.shared.u32 	%r16, [%r15];
	ld.shared.u32 	%r17, [%r4];
	add.s32 	%r18, %r17, %r16;
	st.shared.u32 	[%r4], %r18;
$L__BB0_4:
	bar.sync 	0;
	setp.lt.u32 	%p3, %r6, %r2;
	mov.u32 	%r20, %r6;
	@%p3 bra 	$L__BB0_2;
$L__BB0_5:
	setp.ne.s32 	%p4, %r1, 0;
	@%p4 bra 	$L__BB0_7;
	ld.shared.u32 	%r19, [sdata];
	cvta.to.global.u64 	%rd6, %rd1;
	mul.wide.u32 	%rd7, %r3, 4;
	add.s64 	%rd8, %rd6, %rd7;
	st.global.u32 	[%rd8], %r19;
$L__BB0_7:
	ret;

}
	// .globl	_Z7reduce2PiS_
.visible .entry _Z7reduce2PiS_(
	.param .u64 .ptr .align 1 _Z7reduce2PiS__param_0,
	.param .u64 .ptr .align 1 _Z7reduce2PiS__param_1
)
{
	.reg .pred 	%p<5>;
	.reg .b32 	%r<18>;
	.reg .b64 	%rd<9>;

	ld.param.u64 	%rd1, [_Z7reduce2PiS__param_0];
	ld.param.u64 	%rd2, [_Z7reduce2PiS__param_1];
	cvta.to.global.u64 	%rd3, %rd2;
	mov.u32 	%r1, %tid.x;
	mov.u32 	%r17, %ntid.x;
	mov.u32 	%r3, %ctaid.x;
	mad.lo.s32 	%r7, %r17, %r3, %r1;
	mul.wide.s32 	%rd4, %r7, 4;
	add.s64 	%rd5, %rd3, %rd4;
	ld.global.u32 	%r8, [%rd5];
	shl.b32 	%r9, %r1, 2;
	mov.u32 	%r10, sdata;
	add.s32 	%r4, %r10, %r9;
	st.shared.u32 	[%r4], %r8;
	bar.sync 	0;
	setp.lt.u32 	%p1, %r17, 2;
	@%p1 bra 	$L__BB1_4;
$L__BB1_1:
	shr.u32 	%r6, %r17, 1;
	setp.ge.u32 	%p2, %r1, %r6;
	@%p2 bra 	$L__BB1_3;
	shl.b32 	%r11, %r6, 2;
	add.s32 	%r12, %r4, %r11;
	ld.shared.u32 	%r13, [%r12];
	ld.shared.u32 	%r14, [%r4];
	add.s32 	%r15, %r14, %r13;
	st.shared.u32 	[%r4], %r15;
$L__BB1_3:
	bar.sync 	0;
	setp.gt.u32 	%p3, %r17, 3;
	mov.u32 	%r17, %r6;
	@%p3 bra 	$L__BB1_1;
$L__BB1_4:
	setp.ne.s32 	%p4, %r1, 0;
	@%p4 bra 	$L__BB1_6;
	ld.shared.u32 	%r16, [sdata];
	cvta.to.global.u64 	%rd6, %rd1;
	mul.wide.u32 	%rd7, %r3, 4;
	add.s64 	%rd8, %rd6, %rd7;
	st.global.u32 	[%rd8], %r16;
$L__BB1_6:
	ret;

}


// ===== COMPILED SASS (sm_100) =====

	.target	sm_100

	.elftype	@"ET_EXEC"


//--------------------- .note.nv.tkinfo           --------------------------
	.section	.note.nv.tkinfo,"",@"SHT_NOTE"
	.sectionflags	@"SHF_NOTE_NV_TKINFO"
	.tkinfo
        /*0018*/ 	.word	0x00000002
        /*0030*/ 	.string	""
        /*0030*/ 	.string	"ptxas"
        /*0030*/ 	.string	"Cuda compilation tools, release 13.0, V13.0.88"
        /*0030*/ 	.string	"Build cuda_13.0.r13.0/compiler.36424714_0"
        /*0030*/ 	.string	"-arch sm_100 -m 64 "



//--------------------- .note.nv.cuinfo           --------------------------
	.section	.note.nv.cuinfo,"",@"SHT_NOTE"
	.sectionflags	@"SHF_NOTE_NV_CUINFO"
        /*0018*/ 	.short	0x0002
        /*001a*/ 	.short	0x0064
        /*001c*/ 	.short	0x0082
	.zero		2


//--------------------- .nv.info                  --------------------------
	.section	.nv.info,"",@"SHT_CUDA_INFO"
	.align	4


	//----- nvinfo : EIATTR_REGCOUNT
	.align		4
        /*0000*/ 	.byte	0x04, 0x2f
        /*0002*/ 	.short	(.L_1 - .L_0)
	.align		4
.L_0:
        /*0004*/ 	.word	index@(_Z6reducePiS_)
        /*0008*/ 	.word	0x0000000b


	//----- nvinfo : EIATTR_FRAME_SIZE
	.align		4
.L_1:
        /*000c*/ 	.byte	0x04, 0x11
        /*000e*/ 	.short	(.L_3 - .L_2)
	.align		4
.L_2:
        /*0010*/ 	.word	index@(_Z6reducePiS_)
        /*0014*/ 	.word	0x00000000


	//----- nvinfo : EIATTR_REGCOUNT
	.align		4
.L_3:
        /*0018*/ 	.byte	0x04, 0x2f
        /*001a*/ 	.short	(.L_5 - .L_4)
	.align		4
.L_4:
        /*001c*/ 	.word	index@(_Z7reduce2PiS_)
        /*0020*/ 	.word	0x0000000b


	//----- nvinfo : EIATTR_FRAME_SIZE
	.align		4
.L_5:
        /*0024*/ 	.byte	0x04, 0x11
        /*0026*/ 	.short	(.L_7 - .L_6)
	.align		4
.L_6:
        /*0028*/ 	.word	index@(_Z7reduce2PiS_)
        /*002c*/ 	.word	0x00000000


	//----- nvinfo : EIATTR_MIN_STACK_SIZE
	.align		4
.L_7:
        /*0030*/ 	.byte	0x04, 0x12
        /*0032*/ 	.short	(.L_9 - .L_8)
	.align		4
.L_8:
        /*0034*/ 	.word	index@(_Z7reduce2PiS_)
        /*0038*/ 	.word	0x00000000


	//----- nvinfo : EIATTR_MIN_STACK_SIZE
	.align		4
.L_9:
        /*003c*/ 	.byte	0x04, 0x12
        /*003e*/ 	.short	(.L_11 - .L_10)
	.align		4
.L_10:
        /*0040*/ 	.word	index@(_Z6reducePiS_)
        /*0044*/ 	.word	0x00000000
.L_11:


//--------------------- .nv.compat                --------------------------
	.section	.nv.compat,"",@"SHT_CUDA_COMPAT_INFO"
	.align	4
        /*0000*/ 	.byte	0x02, 0x09, 0x00, 0x00, 0x02, 0x02, 0x01, 0x00, 0x02, 0x05, 0x05, 0x00, 0x03, 0x07, 0x01, 0x01
        /*0010*/ 	.byte	0x02, 0x03, 0x00, 0x00, 0x02, 0x06, 0x01, 0x00, 0x04, 0x0b, 0x08, 0x00, 0x09, 0x00, 0x00, 0x00
        /*0020*/ 	.byte	0x00, 0x00, 0x00, 0x00


//--------------------- .nv.info._Z7reduce2PiS_   --------------------------
	.section	.nv.info._Z7reduce2PiS_,"",@"SHT_CUDA_INFO"
	.sectionflags	@""
	.align	4


	//----- nvinfo : EIATTR_CUDA_API_VERSION
	.align		4
        /*0000*/ 	.byte	0x04, 0x37
        /*0002*/ 	.short	(.L_13 - .L_12)
.L_12:
        /*0004*/ 	.word	0x00000082


	//----- nvinfo : EIATTR_KPARAM_INFO
	.align		4
.L_13:
        /*0008*/ 	.byte	0x04, 0x17
        /*000a*/ 	.short	(.L_15 - .L_14)
.L_14:
        /*000c*/ 	.word	0x00000000
        /*0010*/ 	.short	0x0001
        /*0012*/ 	.short	0x0008
        /*0014*/ 	.byte	0x00, 0xf5, 0x21, 0x00


	//----- nvinfo : EIATTR_KPARAM_INFO
	.align		4
.L_15:
        /*0018*/ 	.byte	0x04, 0x17
        /*001a*/ 	.short	(.L_17 - .L_16)
.L_16:
        /*001c*/ 	.word	0x00000000
        /*0020*/ 	.short	0x0000
        /*0022*/ 	.short	0x0000
        /*0024*/ 	.byte	0x00, 0xf5, 0x21, 0x00


	//----- nvinfo : EIATTR_SPARSE_MMA_MASK
	.align		4
.L_17:
        /*0028*/ 	.byte	0x03, 0x50
        /*002a*/ 	.short	0x0000


	//----- nvinfo : EIATTR_MAXREG_COUNT
	.align		4
        /*002c*/ 	.byte	0x03, 0x1b
        /*002e*/ 	.short	0x00ff


	//----- nvinfo : EIATTR_NUM_BARRIERS
	.align		4
        /*0030*/ 	.byte	0x02, 0x4c
        /*0032*/ 	.byte	0x01
	.zero		1


	//----- nvinfo : EIATTR_MERCURY_ISA_VERSION
	.align		4
        /*0034*/ 	.byte	0x03, 0x5f
        /*0036*/ 	.short	0x0101


	//----- nvinfo : EIATTR_VRC_CTA_INIT_COUNT
	.align		4
        /*0038*/ 	.byte	0x02, 0x4a
	.zero		1
	.zero		1


	//----- nvinfo : EIATTR_EXIT_INSTR_OFFSETS
	.align		4
        /*003c*/ 	.byte	0x04, 0x1c
        /*003e*/ 	.short	(.L_19 - .L_18)


	//   ....[0]....
.L_18:
        /*0040*/ 	.word	0x000001e0


	//   ....[1]....
        /*0044*/ 	.word	0x00000260


	//----- nvinfo : EIATTR_CBANK_PARAM_SIZE
	.align		4
.L_19:
        /*0048*/ 	.byte	0x03, 0x19
        /*004a*/ 	.short	0x0010


	//----- nvinfo : EIATTR_PARAM_CBANK
	.align		4
        /*004c*/ 	.byte	0x04, 0x0a
        /*004e*/ 	.short	(.L_21 - .L_20)
	.align		4
.L_20:
        /*0050*/ 	.word	index@(.nv.constant0._Z7reduce2PiS_)
        /*0054*/ 	.short	0x0380
        /*0056*/ 	.short	0x0010


	//----- nvinfo : EIATTR_SW_WAR
	.align		4
.L_21:
        /*0058*/ 	.byte	0x04, 0x36
        /*005a*/ 	.short	(.L_23 - .L_22)
.L_22:
        /*005c*/ 	.word	0x00000008
.L_23:


//--------------------- .nv.info._Z6reducePiS_    --------------------------
	.section	.nv.info._Z6reducePiS_,"",@"SHT_CUDA_INFO"
	.sectionflags	@""
	.align	4


	//----- nvinfo : EIATTR_CUDA_API_VERSION
	.align		4
        /*0000*/ 	.byte	0x04, 0x37
        /*0002*/ 	.short	(.L_25 - .L_24)
.L_24:
        /*0004*/ 	.word	0x00000082


	//----- nvinfo : EIATTR_KPARAM_INFO
	.align		4
.L_25:
        /*0008*/ 	.byte	0x04, 0x17
        /*000a*/ 	.short	(.L_27 - .L_26)
.L_26:
        /*000c*/ 	.word	0x00000000
        /*0010*/ 	.short	0x0001
        /*0012*/ 	.short	0x0008
        /*0014*/ 	.byte	0x00, 0xf5, 0x21, 0x00


	//----- nvinfo : EIATTR_KPARAM_INFO
	.align		4
.L_27:
        /*0018*/ 	.byte	0x04, 0x17
        /*001a*/ 	.short	(.L_29 - .L_28)
.L_28:
        /*001c*/ 	.word	0x00000000
        /*0020*/ 	.short	0x0000
        /*0022*/ 	.short	0x0000
        /*0024*/ 	.byte	0x00, 0xf5, 0x21, 0x00


	//----- nvinfo : EIATTR_SPARSE_MMA_MASK
	.align		4
.L_29:
        /*0028*/ 	.byte	0x03, 0x50
        /*002a*/ 	.short	0x0000


	//----- nvinfo : EIATTR_MAXREG_COUNT
	.align		4
        /*002c*/ 	.byte	0x03, 0x1b
        /*002e*/ 	.short	0x00ff


	//----- nvinfo : EIATTR_NUM_BARRIERS
	.align		4
        /*0030*/ 	.byte	0x02, 0x4c
        /*0032*/ 	.byte	0x01
	.zero		1


	//----- nvinfo : EIATTR_MERCURY_ISA_VERSION
	.align		4
        /*0034*/ 	.byte	0x03, 0x5f
        /*0036*/ 	.short	0x0101


	//----- nvinfo : EIATTR_VRC_CTA_INIT_COUNT
	.align		4
        /*0038*/ 	.byte	0x02, 0x4a
	.zero		1
	.zero		1


	//----- nvinfo : EIATTR_EXIT_INSTR_OFFSETS
	.align		4
        /*003c*/ 	.byte	0x04, 0x1c
        /*003e*/ 	.short	(.L_31 - .L_30)


	//   ....[0]....
.L_30:
        /*0040*/ 	.word	0x000001f0


	//   ....[1]....
        /*0044*/ 	.word	0x00000270


	//----- nvinfo : EIATTR_CBANK_PARAM_SIZE
	.align		4
.L_31:
        /*0048*/ 	.byte	0x03, 0x19
        /*004a*/ 	.short	0x0010


	//----- nvinfo : EIATTR_PARAM_CBANK
	.align		4
        /*004c*/ 	.byte	0x04, 0x0a
        /*004e*/ 	.short	(.L_33 - .L_32)
	.align		4
.L_32:
        /*0050*/ 	.word	index@(.nv.constant0._Z6reducePiS_)
        /*0054*/ 	.short	0x0380
        /*0056*/ 	.short	0x0010


	//----- nvinfo : EIATTR_SW_WAR
	.align		4
.L_33:
        /*0058*/ 	.byte	0x04, 0x36
        /*005a*/ 	.short	(.L_35 - .L_34)
.L_34:
        /*005c*/ 	.word	0x00000008
.L_35:


//--------------------- .nv.callgraph             --------------------------
	.section	.nv.callgraph,"",@"SHT_CUDA_CALLGRAPH"
	.align	4
	.sectionentsize	8
	.align		4
        /*0000*/ 	.word	0x00000000
	.align		4
        /*0004*/ 	.word	0xffffffff
	.align		4
        /*0008*/ 	.word	0x00000000
	.align		4
        /*000c*/ 	.word	0xfffffffe
	.align		4
        /*0010*/ 	.word	0x00000000
	.align		4
        /*0014*/ 	.word	0xfffffffd
	.align		4
        /*0018*/ 	.word	0x00000000
	.align		4
        /*001c*/ 	.word	0xfffffffc


//--------------------- .text._Z7reduce2PiS_      --------------------------
	.section	.text._Z7reduce2PiS_,"ax",@progbits
	.align	128
        .global         _Z7reduce2PiS_
        .type           _Z7reduce2PiS_,@function
        .size           _Z7reduce2PiS_,(.L_x_6 - _Z7reduce2PiS_)
        .other          _Z7reduce2PiS_,@"STO_CUDA_ENTRY STV_DEFAULT"
_Z7reduce2PiS_:
.text._Z7reduce2PiS_:
[----:B------:R-:W-:Y:S01]  /*0000*/  LDC R1, c[0x0][0x37c] ;  /* 0x0000df00ff017b82 */ /* 0x000fe20000000800 */
[----:B------:R-:W0:Y:S07]  /*0010*/  S2R R6, SR_TID.X ;  /* 0x0000000000067919 */ /* 0x000e2e0000002100 */
[----:B------:R-:W1:Y:S01]  /*0020*/  LDC.64 R2, c[0x0][0x388] ;  /* 0x0000e200ff027b82 */ /* 0x000e620000000a00 */
[----:B------:R-:W0:Y:S01]  /*0030*/  LDCU UR8, c[0x0][0x360] ;  /* 0x00006c00ff0877ac */ /* 0x000e220008000800 */
[----:B------:R-:W0:Y:S01]  /*0040*/  S2R R7, SR_CTAID.X ;  /* 0x0000000000077919 */ /* 0x000e220000002500 */
[----:B------:R-:W2:Y:S01]  /*0050*/  LDCU.64 UR6, c[0x0][0x358] ;  /* 0x00006b00ff0677ac */ /* 0x000ea20008000a00 */
[----:B0-----:R-:W-:-:S04]  /*0060*/  IMAD R5, R7, UR8, R6 ;  /* 0x0000000807057c24 */ /* 0x001fc8000f8e0206 */
[----:B-1----:R-:W-:-:S06]  /*0070*/  IMAD.WIDE R2, R5, 0x4, R2 ;  /* 0x0000000405027825 */ /* 0x002fcc00078e0202 */
[----:B--2---:R-:W2:Y:S01]  /*0080*/  LDG.E R2, desc[UR6][R2.64] ;  /* 0x0000000602027981 */ /* 0x004ea2000c1e1900 */
[----:B------:R-:W0:Y:S01]  /*0090*/  S2UR UR5, SR_CgaCtaId ;  /* 0x00000000000579c3 */ /* 0x000e220000008800 */
[----:B------:R-:W-:Y:S01]  /*00a0*/  UMOV UR4, 0x400 ;  /* 0x0000040000047882 */ /* 0x000fe20000000000 */
[----:B------:R-:W-:Y:S01]  /*00b0*/  UISETP.GE.U32.AND UP0, UPT, UR8, 0x2, UPT ;  /* 0x000000020800788c */ /* 0x000fe2000bf06070 */
[----:B------:R-:W-:Y:S01]  /*00c0*/  ISETP.NE.AND P0, PT, R6, RZ, PT ;  /* 0x000000ff0600720c */ /* 0x000fe20003f05270 */
[----:B0-----:R-:W-:-:S06]  /*00d0*/  ULEA UR4, UR5, UR4, 0x18 ;  /* 0x0000000405047291 */ /* 0x001fcc000f8ec0ff */
[----:B------:R-:W-:-:S05]  /*00e0*/  LEA R5, R6, UR4, 0x2 ;  /* 0x0000000406057c11 */ /* 0x000fca000f8e10ff */
[----:B--2---:R0:W-:Y:S01]  /*00f0*/  STS [R5], R2 ;  /* 0x0000000205007388 */ /* 0x0041e20000000800 */
[----:B------:R-:W-:Y:S06]  /*0100*/  BAR.SYNC.DEFER_BLOCKING 0x0 ;  /* 0x0000000000007b1d */ /* 0x000fec0000010000 */
[----:B------:R-:W-:Y:S05]  /*0110*/  BRA.U !UP0, `(.L_x_0) ;  /* 0x0000000108307547 */ /* 0x000fea000b800000 */
[----:B------:R-:W-:-:S07]  /*0120*/  IMAD.U32 R0, RZ, RZ, UR8 ;  /* 0x00000008ff007e24 */ /* 0x000fce000f8e00ff */
.L_x_1:
[----:B------:R-:W-:-:S04]  /*0130*/  SHF.R.U32.HI R8, RZ, 0x1, R0 ;  /* 0x00000001ff087819 */ /* 0x000fc80000011600 */
[----:B------:R-:W-:-:S13]  /*0140*/  ISETP.GE.U32.AND P1, PT, R6, R8, PT ;  /* 0x000000080600720c */ /* 0x000fda0003f26070 */
[----:B0-----:R-:W-:Y:S01]  /*0150*/  @!P1 IMAD R2, R8, 0x4, R5 ;  /* 0x0000000408029824 */ /* 0x001fe200078e0205 */
[----:B------:R-:W-:Y:S05]  /*0160*/  @!P1 LDS R3, [R5] ;  /* 0x0000000005039984 */ /* 0x000fea0000000800 */
[----:B------:R-:W0:Y:S02]  /*0170*/  @!P1 LDS R2, [R2] ;  /* 0x0000000002029984 */ /* 0x000e240000000800 */
[----:B0-----:R-:W-:-:S05]  /*0180*/  @!P1 IADD3 R4, PT, PT, R2, R3, RZ ;  /* 0x0000000302049210 */ /* 0x001fca0007ffe0ff */
[----:B------:R1:W-:Y:S01]  /*0190*/  @!P1 STS [R5], R4 ;  /* 0x0000000405009388 */ /* 0x0003e20000000800 */
[----:B------:R-:W-:Y:S01]  /*01a0*/  BAR.SYNC.DEFER_BLOCKING 0x0 ;  /* 0x0000000000007b1d */ /* 0x000fe20000010000 */
[----:B------:R-:W-:Y:S01]  /*01b0*/  ISETP.GT.U32.AND P1, PT, R0, 0x3, PT ;  /* 0x000000030000780c */ /* 0x000fe20003f24070 */
[----:B------:R-:W-:-:S12]  /*01c0*/  IMAD.MOV.U32 R0, RZ, RZ, R8 ;  /* 0x000000ffff007224 */ /* 0x000fd800078e0008 */
[----:B-1----:R-:W-:Y:S05]  /*01d0*/  @P1 BRA `(.L_x_1) ;  /* 0xfffffffc00d41947 */ /* 0x002fea000383ffff */
.L_x_0:
[----:B------:R-:W-:Y:S05]  /*01e0*/  @P0 EXIT ;  /* 0x000000000000094d */ /* 0x000fea0003800000 */
[----:B------:R-:W1:Y:S01]  /*01f0*/  S2UR UR5, SR_CgaCtaId ;  /* 0x00000000000579c3 */ /* 0x000e620000008800 */
[----:B------:R-:W-:-:S07]  /*0200*/  UMOV UR4, 0x400 ;  /* 0x0000040000047882 */ /* 0x000fce0000000000 */
[----:B0-----:R-:W0:Y:S01]  /*0210*/  LDC.64 R2, c[0x0][0x380] ;  /* 0x0000e000ff027b82 */ /* 0x001e220000000a00 */
[----:B-1----:R-:W-:Y:S01]  /*0220*/  ULEA UR4, UR5, UR4, 0x18 ;  /* 0x0000000405047291 */ /* 0x002fe2000f8ec0ff */
[----:B0-----:R-:W-:-:S08]  /*0230*/  IMAD.WIDE.U32 R2, R7, 0x4, R2 ;  /* 0x0000000407027825 */ /* 0x001fd000078e0002 */
[----:B------:R-:W0:Y:S04]  /*0240*/  LDS R5, [UR4] ;  /* 0x00000004ff057984 */ /* 0x000e280008000800 */
[----:B0-----:R-:W-:Y:S01]  /*0250*/  STG.E desc[UR6][R2.64], R5 ;  /* 0x0000000502007986 */ /* 0x001fe2000c101906 */
[----:B------:R-:W-:Y:S05]  /*0260*/  EXIT ;  /* 0x000000000000794d */ /* 0x000fea0003800000 */
.L_x_2:
[----:B------:R-:W-:-:S00]  /*0270*/  BRA `(.L_x_2) ;  /* 0xfffffffc00fc7947 */ /* 0x000fc0000383ffff */
[----:B------:R-:W-:-:S00]  /*0280*/  NOP ;  /* 0x0000000000007918 */ /* 0x000fc00000000000 */
[----:B------:R-:W-:-:S00]  /*0290*/  NOP ;  /* 0x0000000000007918 */ /* 0x000fc00000000000 */
[----:B------:R-:W-:-:S00]  /*02a0*/  NOP ;  /* 0x0000000000007918 */ /* 0x000fc00000000000 */
[----:B------:R-:W-:-:S00]  /*02b0*/  NOP ;  /* 0x0000000000007918 */ /* 0x000fc00000000000 */
[----:B------:R-:W-:-:S00]  /*02c0*/  NOP ;  /* 0x0000000000007918 */ /* 0x000fc00000000000 */
[----:B------:R-:W-:-:S00]  /*02d0*/  NOP ;  /* 0x0000000000007918 */ /* 0x000fc00000000000 */
[----:B------:R-:W-:-:S00]  /*02e0*/  NOP ;  /* 0x0000000000007918 */ /* 0x000fc00000000000 */
[----:B------:R-:W-:-:S00]  /*02f0*/  NOP ;  /* 0x0000000000007918 */ /* 0x000fc00000000000 */
.L_x_6:


//--------------------- .text._Z6reducePiS_       --------------------------
	.section	.text._Z6reducePiS_,"ax",@progbits
	.align	128
        .global         _Z6reducePiS_
        .type           _Z6reducePiS_,@function
        .size           _Z6reducePiS_,(.L_x_7 - _Z6reducePiS_)
        .other          _Z6reducePiS_,@"STO_CUDA_ENTRY STV_DEFAULT"
_Z6reducePiS_:
.text._Z6reducePiS_:
        /* <DEDUP_REMOVED lines=18> */
[----:B------:R-:W-:-:S07]  /*0120*/  IMAD.MOV.U32 R0, RZ, RZ, 0x1 ;  /* 0x00000001ff007424 */ /* 0x000fce00078e00ff */
.L_x_4:
[----:B------:R-:W-:-:S05]  /*0130*/  IMAD.SHL.U32 R8, R0, 0x2, RZ ;  /* 0x0000000200087824 */ /* 0x000fca00078e00ff */
[----:B0-----:R-:W-:-:S04]  /*0140*/  IADD3 R2, PT, PT, R8, -0x1, RZ ;  /* 0xffffffff08027810 */ /* 0x001fc80007ffe0ff */
[----:B------:R-:W-:-:S13]  /*0150*/  LOP3.LUT P1, RZ, R2, R7, RZ, 0xc0, !PT ;  /* 0x0000000702ff7212 */ /* 0x000fda000782c0ff */
[----:B------:R-:W-:Y:S01]  /*0160*/  @!P1 IMAD R2, R0, 0x4, R5 ;  /* 0x0000000400029824 */ /* 0x000fe200078e0205 */
[----:B------:R-:W-:Y:S01]  /*0170*/  @!P1 LDS R3, [R5] ;  /* 0x0000000005039984 */ /* 0x000fe20000000800 */
[----:B------:R-:W-:-:S04]  /*0180*/  MOV R0, R8 ;  /* 0x0000000800007202 */ /* 0x000fc80000000f00 */
[----:B------:R-:W0:Y:S02]  /*0190*/  @!P1 LDS R2, [R2] ;  /* 0x0000000002029984 */ /* 0x000e240000000800 */
[----:B0-----:R-:W-:-:S05]  /*01a0*/  @!P1 IADD3 R4, PT, PT, R2, R3, RZ ;  /* 0x0000000302049210 */ /* 0x001fca0007ffe0ff */
[----:B------:R1:W-:Y:S01]  /*01b0*/  @!P1 STS [R5], R4 ;  /* 0x0000000405009388 */ /* 0x0003e20000000800 */
[----:B------:R-:W-:Y:S01]  /*01c0*/  BAR.SYNC.DEFER_BLOCKING 0x0 ;  /* 0x0000000000007b1d */ /* 0x000fe20000010000 */
[----:B------:R-:W-:-:S13]  /*01d0*/  ISETP.GE.U32.AND P1, PT, R8, UR8, PT ;  /* 0x0000000808007c0c */ /* 0x000fda000bf26070 */
[----:B-1----:R-:W-:Y:S05]  /*01e0*/  @!P1 BRA `(.L_x_4) ;  /* 0xfffffffc00d09947 */ /* 0x002fea000383ffff */
.L_x_3:
        /* <DEDUP_REMOVED lines=9> */
.L_x_5:
        /* <DEDUP_REMOVED lines=16> */
.L_x_7:


//--------------------- .nv.shared._Z7reduce2PiS_ --------------------------
	.section	.nv.shared._Z7reduce2PiS_,"aw",@nobits
	.sectionflags	@""
	.align	16
	.zero		1024


//--------------------- .nv.shared.reserved.0     --------------------------
	.section	.nv.shared.reserved.0,"aw",@nobits
	.weak		__nv_reservedSMEM_offset_0_alias
	.size		__nv_reservedSMEM_offset_0_alias, 0, 64
	.other		__nv_reservedSMEM_offset_0_alias,@"STO_CUDA_RESERVED_SHARED STV_DEFAULT"
__nv_reservedSMEM_offset_0_alias:
	.zero		0
	.zero		64


//--------------------- .nv.shared._Z6reducePiS_  --------------------------
	.section	.nv.shared._Z6reducePiS_,"aw",@nobits
	.sectionflags	@""
	.align	16
	.zero		1024


//--------------------- .nv.constant0._Z7reduce2PiS_ --------------------------
	.section	.nv.constant0._Z7reduce2PiS_,"a",@progbits
	.sectionflags	@""
	.align	4
.nv.constant0._Z7reduce2PiS_:
	.zero		912


//--------------------- .nv.constant0._Z6reducePiS_ --------------------------
	.section	.nv.constant0._Z6reducePiS_,"a",@progbits
	.sectionflags	@""
	.align	4
.nv.constant0._Z6reducePiS_:
	.zero		912


//--------------------- SYMBOLS --------------------------

	.type		.nv.reservedSmem.offset0,@object
	.size		.nv.reservedSmem.offset0,0x4
	.type		.nv.reservedSmem.cap,@object
	.size		.nv.reservedSmem.cap,0x4
